	.headerflags	@"EF_CUDA_TEXMODE_UNIFIED EF_CUDA_64BIT_ADDRESS EF_CUDA_ACCELERATORS EF_CUDA_SM90 EF_CUDA_VIRTUAL_SM(EF_CUDA_SM90)"
	.elftype	@"ET_EXEC"


//--------------------- .nv.info                  --------------------------
	.section	.nv.info,"",@"SHT_CUDA_INFO"
	.align	4


	//----- nvinfo : EIATTR_REGCOUNT
	.align		4
        /*0000*/ 	.byte	0x04, 0x2f
        /*0002*/ 	.short	(.L_3 - .L_2)
	.align		4
.L_2:
        /*0004*/ 	.word	index@(triton_per_fused__native_batch_norm_legit_no_training_add_convolution_mean_32)
        /*0008*/ 	.word	0x00000020


	//----- nvinfo : EIATTR_MIN_STACK_SIZE
	.align		4
.L_3:
        /*000c*/ 	.byte	0x04, 0x12
        /*000e*/ 	.short	(.L_5 - .L_4)
	.align		4
.L_4:
        /*0010*/ 	.word	index@(triton_per_fused__native_batch_norm_legit_no_training_add_convolution_mean_32)
        /*0014*/ 	.word	0x00000000


	//----- nvinfo : EIATTR_FRAME_SIZE
	.align		4
.L_5:
        /*0018*/ 	.byte	0x04, 0x11
        /*001a*/ 	.short	(.L_7 - .L_6)
	.align		4
.L_6:
        /*001c*/ 	.word	index@(triton_per_fused__native_batch_norm_legit_no_training_add_convolution_mean_32)
        /*0020*/ 	.word	0x00000000


	//----- nvinfo : EIATTR_MIN_STACK_SIZE
	.align		4
.L_7:
        /*0024*/ 	.byte	0x04, 0x12
        /*0026*/ 	.short	(.L_9 - .L_8)
	.align		4
.L_8:
        /*0028*/ 	.word	index@(triton_per_fused__native_batch_norm_legit_no_training_add_convolution_mean_32)
        /*002c*/ 	.word	0x00000000
.L_9:


//--------------------- .nv.info.triton_per_fused__native_batch_norm_legit_no_training_add_convolution_mean_32 --------------------------
	.section	.nv.info.triton_per_fused__native_batch_norm_legit_no_training_add_convolution_mean_32,"",@"SHT_CUDA_INFO"
	.sectionflags	@""
	.align	4


	//----- nvinfo : EIATTR_CUDA_API_VERSION
	.align		4
        /*0000*/ 	.byte	0x04, 0x37
        /*0002*/ 	.short	(.L_11 - .L_10)
.L_10:
        /*0004*/ 	.word	0x0000007c


	//----- nvinfo : EIATTR_KPARAM_INFO
	.align		4
.L_11:
        /*0008*/ 	.byte	0x04, 0x17
        /*000a*/ 	.short	(.L_13 - .L_12)
.L_12:
        /*000c*/ 	.word	0x00000000
        /*0010*/ 	.short	0x000b
        /*0012*/ 	.short	0x0054
        /*0014*/ 	.byte	0x00, 0xf0, 0x11, 0x00


	//----- nvinfo : EIATTR_KPARAM_INFO
	.align		4
.L_13:
        /*0018*/ 	.byte	0x04, 0x17
        /*001a*/ 	.short	(.L_15 - .L_14)
.L_14:
        /*001c*/ 	.word	0x00000000
        /*0020*/ 	.short	0x000a
        /*0022*/ 	.short	0x0050
        /*0024*/ 	.byte	0x00, 0xf0, 0x11, 0x00


	//----- nvinfo : EIATTR_KPARAM_INFO
	.align		4
.L_15:
        /*0028*/ 	.byte	0x04, 0x17
        /*002a*/ 	.short	(.L_17 - .L_16)
.L_16:
        /*002c*/ 	.word	0x00000000
        /*0030*/ 	.short	0x0009
        /*0032*/ 	.short	0x0048
        /*0034*/ 	.byte	0x00, 0xf4, 0x21, 0x00


	//----- nvinfo : EIATTR_KPARAM_INFO
	.align		4
.L_17:
        /*0038*/ 	.byte	0x04, 0x17
        /*003a*/ 	.short	(.L_19 - .L_18)
.L_18:
        /*003c*/ 	.word	0x00000000
        /*0040*/ 	.short	0x0008
        /*0042*/ 	.short	0x0040
        /*0044*/ 	.byte	0x00, 0xf4, 0x21, 0x00


	//----- nvinfo : EIATTR_KPARAM_INFO
	.align		4
.L_19:
        /*0048*/ 	.byte	0x04, 0x17
        /*004a*/ 	.short	(.L_21 - .L_20)
.L_20:
        /*004c*/ 	.word	0x00000000
        /*0050*/ 	.short	0x0007
        /*0052*/ 	.short	0x0038
        /*0054*/ 	.byte	0x00, 0xf4, 0x21, 0x00


	//----- nvinfo : EIATTR_KPARAM_INFO
	.align		4
.L_21:
        /*0058*/ 	.byte	0x04, 0x17
        /*005a*/ 	.short	(.L_23 - .L_22)
.L_22:
        /*005c*/ 	.word	0x00000000
        /*0060*/ 	.short	0x0006
        /*0062*/ 	.short	0x0030
        /*0064*/ 	.byte	0x00, 0xf4, 0x21, 0x00


	//----- nvinfo : EIATTR_KPARAM_INFO
	.align		4
.L_23:
        /*0068*/ 	.byte	0x04, 0x17
        /*006a*/ 	.short	(.L_25 - .L_24)
.L_24:
        /*006c*/ 	.word	0x00000000
        /*0070*/ 	.short	0x0005
        /*0072*/ 	.short	0x0028
        /*0074*/ 	.byte	0x00, 0xf4, 0x21, 0x00


	//----- nvinfo : EIATTR_KPARAM_INFO
	.align		4
.L_25:
        /*0078*/ 	.byte	0x04, 0x17
        /*007a*/ 	.short	(.L_27 - .L_26)
.L_26:
        /*007c*/ 	.word	0x00000000
        /*0080*/ 	.short	0x0004
        /*0082*/ 	.short	0x0020
        /*0084*/ 	.byte	0x00, 0xf4, 0x21, 0x00


	//----- nvinfo : EIATTR_KPARAM_INFO
	.align		4
.L_27:
        /*0088*/ 	.byte	0x04, 0x17
        /*008a*/ 	.short	(.L_29 - .L_28)
.L_28:
        /*008c*/ 	.word	0x00000000
        /*0090*/ 	.short	0x0003
        /*0092*/ 	.short	0x0018
        /*0094*/ 	.byte	0x00, 0xf4, 0x21, 0x00


	//----- nvinfo : EIATTR_KPARAM_INFO
	.align		4
.L_29:
        /*0098*/ 	.byte	0x04, 0x17
        /*009a*/ 	.short	(.L_31 - .L_30)
.L_30:
        /*009c*/ 	.word	0x00000000
        /*00a0*/ 	.short	0x0002
        /*00a2*/ 	.short	0x0010
        /*00a4*/ 	.byte	0x00, 0xf4, 0x21, 0x00


	//----- nvinfo : EIATTR_KPARAM_INFO
	.align		4
.L_31:
        /*00a8*/ 	.byte	0x04, 0x17
        /*00aa*/ 	.short	(.L_33 - .L_32)
.L_32:
        /*00ac*/ 	.word	0x00000000
        /*00b0*/ 	.short	0x0001
        /*00b2*/ 	.short	0x0008
        /*00b4*/ 	.byte	0x00, 0xf4, 0x21, 0x00


	//----- nvinfo : EIATTR_KPARAM_INFO
	.align		4
.L_33:
        /*00b8*/ 	.byte	0x04, 0x17
        /*00ba*/ 	.short	(.L_35 - .L_34)
.L_34:
        /*00bc*/ 	.word	0x00000000
        /*00c0*/ 	.short	0x0000
        /*00c2*/ 	.short	0x0000
        /*00c4*/ 	.byte	0x00, 0xf4, 0x21, 0x00


	//----- nvinfo : EIATTR_SPARSE_MMA_MASK
	.align		4
.L_35:
        /*00c8*/ 	.byte	0x03, 0x50
        /*00ca*/ 	.short	0x0000


	//----- nvinfo : EIATTR_MAXREG_COUNT
	.align		4
        /*00cc*/ 	.byte	0x03, 0x1b
        /*00ce*/ 	.short	0x00ff


	//----- nvinfo : EIATTR_COOP_GROUP_MASK_REGIDS
	.align		4
        /*00d0*/ 	.byte	0x04, 0x29
        /*00d2*/ 	.short	(.L_37 - .L_36)


	//   ....[0]....
.L_36:
        /*00d4*/ 	.word	0xffffffff


	//   ....[1]....
        /*00d8*/ 	.word	0xffffffff


	//   ....[2]....
        /*00dc*/ 	.word	0xffffffff


	//   ....[3]....
        /*00e0*/ 	.word	0xffffffff


	//   ....[4]....
        /*00e4*/ 	.word	0xffffffff


	//   ....[5]....
        /*00e8*/ 	.word	0xffffffff


	//   ....[6]....
        /*00ec*/ 	.word	0xffffffff


	//   ....[7]....
        /*00f0*/ 	.word	0xffffffff


	//----- nvinfo : EIATTR_COOP_GROUP_INSTR_OFFSETS
	.align		4
.L_37:
        /*00f4*/ 	.byte	0x04, 0x28
        /*00f6*/ 	.short	(.L_39 - .L_38)


	//   ....[0]....
.L_38:
        /*00f8*/ 	.word	0x000004c0


	//   ....[1]....
        /*00fc*/ 	.word	0x000004e0


	//   ....[2]....
        /*0100*/ 	.word	0x00000500


	//   ....[3]....
        /*0104*/ 	.word	0x00000520


	//   ....[4]....
        /*0108*/ 	.word	0x00000550


	//   ....[5]....
        /*010c*/ 	.word	0x000005d0


	//   ....[6]....
        /*0110*/ 	.word	0x00000610


	//   ....[7]....
        /*0114*/ 	.word	0x00000640


	//----- nvinfo : EIATTR_EXIT_INSTR_OFFSETS
	.align		4
.L_39:
        /*0118*/ 	.byte	0x04, 0x1c
        /*011a*/ 	.short	(.L_41 - .L_40)


	//   ....[0]....
.L_40:
        /*011c*/ 	.word	0x00000720


	//   ....[1]....
        /*0120*/ 	.word	0x00000750


	//----- nvinfo : EIATTR_REQNTID
	.align		4
.L_41:
        /*0124*/ 	.byte	0x04, 0x10
        /*0126*/ 	.short	(.L_43 - .L_42)
.L_42:
        /*0128*/ 	.word	0x00000100
        /*012c*/ 	.word	0x00000001
        /*0130*/ 	.word	0x00000001


	//----- nvinfo : EIATTR_CBANK_PARAM_SIZE
	.align		4
.L_43:
        /*0134*/ 	.byte	0x03, 0x19
        /*0136*/ 	.short	0x0058


	//----- nvinfo : EIATTR_PARAM_CBANK
	.align		4
        /*0138*/ 	.byte	0x04, 0x0a
        /*013a*/ 	.short	(.L_45 - .L_44)
	.align		4
.L_44:
        /*013c*/ 	.word	index@(.nv.constant0.triton_per_fused__native_batch_norm_legit_no_training_add_convolution_mean_32)
        /*0140*/ 	.short	0x0210
        /*0142*/ 	.short	0x0058


	//----- nvinfo : EIATTR_SW_WAR
	.align		4
.L_45:
        /*0144*/ 	.byte	0x04, 0x36
        /*0146*/ 	.short	(.L_47 - .L_46)
.L_46:
        /*0148*/ 	.word	0x00000008
.L_47:


//--------------------- .nv.callgraph             --------------------------
	.section	.nv.callgraph,"",@"SHT_CUDA_CALLGRAPH"
	.align	4
	.sectionentsize	8
	.align		4
        /*0000*/ 	.word	0x00000000
	.align		4
        /*0004*/ 	.word	0xffffffff
	.align		4
        /*0008*/ 	.word	0x00000000
	.align		4
        /*000c*/ 	.word	0xfffffffe
	.align		4
        /*0010*/ 	.word	0x00000000
	.align		4
        /*0014*/ 	.word	0xfffffffd
	.align		4
        /*0018*/ 	.word	0x00000000
	.align		4
        /*001c*/ 	.word	0xfffffffc


//--------------------- .nv.constant4             --------------------------
	.section	.nv.constant4,"a",@progbits
	.align	8
	.align		8
.nv.constant4:
        /*0000*/ 	.dword	_$_str
	.align		8
        /*0008*/ 	.dword	_$_str_$_2


//--------------------- .text.triton_per_fused__native_batch_norm_legit_no_training_add_convolution_mean_32 --------------------------
	.section	.text.triton_per_fused__native_batch_norm_legit_no_training_add_convolution_mean_32,"ax",@progbits
	.sectionflags	@"SHF_BARRIERS=1"
	.align	128
        .global         triton_per_fused__native_batch_norm_legit_no_training_add_convolution_mean_32
        .type           triton_per_fused__native_batch_norm_legit_no_training_add_convolution_mean_32,@function
        .size           triton_per_fused__native_batch_norm_legit_no_training_add_convolution_mean_32,(.L_x_1 - triton_per_fused__native_batch_norm_legit_no_training_add_convolution_mean_32)
        .other          triton_per_fused__native_batch_norm_legit_no_training_add_convolution_mean_32,@"STO_CUDA_ENTRY STV_DEFAULT"
triton_per_fused__native_batch_norm_legit_no_training_add_convolution_mean_32:
.text.triton_per_fused__native_batch_norm_legit_no_training_add_convolution_mean_32:
[----:B------:R-:W0:Y:S01]  /*0000*/  LDC R1, c[0x0][0x28] ;  /* 0x00000a00ff017b82 */ /* 0x000e220000000800 */
[----:B------:R-:W1:Y:S07]  /*0010*/  S2R R2, SR_CTAID.X ;  /* 0x0000000000027919 */ /* 0x000e6e0000002500 */
[----:B------:R-:W2:Y:S01]  /*0020*/  LDC.64 R28, c[0x0][0x240] ;  /* 0x00009000ff1c7b82 */ /* 0x000ea20000000a00 */
[----:B------:R-:W-:-:S07]  /*0030*/  ULDC.64 UR6, c[0x0][0x208] ;  /* 0x0000820000067ab9 */ /* 0x000fce0000000a00 */
[----:B------:R-:W3:Y:S08]  /*0040*/  LDC.64 R16, c[0x0][0x230] ;  /* 0x00008c00ff107b82 */ /* 0x000ef00000000a00 */
[----:B------:R-:W4:Y:S08]  /*0050*/  LDC.64 R4, c[0x0][0x218] ;  /* 0x00008600ff047b82 */ /* 0x000f300000000a00 */
[----:B------:R-:W5:Y:S01]  /*0060*/  LDC.64 R14, c[0x0][0x238] ;  /* 0x00008e00ff0e7b82 */ /* 0x000f620000000a00 */
[----:B-1----:R-:W-:-:S07]  /*0070*/  SHF.R.S32.HI R3, RZ, 0x1f, R2 ;  /* 0x0000001fff037819 */ /* 0x002fce0000011402 */
[----:B------:R-:W1:Y:S01]  /*0080*/  LDC.64 R22, c[0x0][0x250] ;  /* 0x00009400ff167b82 */ /* 0x000e620000000a00 */
[----:B------:R-:W-:-:S04]  /*0090*/  LEA.HI R3, R3, R2, RZ, 0x6 ;  /* 0x0000000203037211 */ /* 0x000fc800078f30ff */
[----:B------:R-:W-:-:S03]  /*00a0*/  LOP3.LUT R3, R3, 0xffffffc0, RZ, 0xc0, !PT ;  /* 0xffffffc003037812 */ /* 0x000fc600078ec0ff */
[----:B------:R-:W4:Y:S01]  /*00b0*/  LDC.64 R26, c[0x0][0x228] ;  /* 0x00008a00ff1a7b82 */ /* 0x000f220000000a00 */
[----:B------:R-:W-:-:S05]  /*00c0*/  IADD3 R13, -R3, R2, RZ ;  /* 0x00000002030d7210 */ /* 0x000fca0007ffe1ff */
[C---:B--2---:R-:W-:Y:S01]  /*00d0*/  IMAD.WIDE R28, R13.reuse, 0x4, R28 ;  /* 0x000000040d1c7825 */ /* 0x044fe200078e021c */
[----:B------:R-:W2:Y:S01]  /*00e0*/  S2R R3, SR_TID.X ;  /* 0x0000000000037919 */ /* 0x000ea20000002100 */
[----:B------:R-:W2:Y:S04]  /*00f0*/  LDC.64 R24, c[0x0][0x248] ;  /* 0x00009200ff187b82 */ /* 0x000ea80000000a00 */
[----:B------:R-:W2:Y:S01]  /*0100*/  LDG.E.EL R28, desc[UR6][R28.64] ;  /* 0x000000061c1c7981 */ /* 0x000ea2000c2e1900 */
[----:B---3--:R-:W-:-:S03]  /*0110*/  IMAD.WIDE R16, R13, 0x4, R16 ;  /* 0x000000040d107825 */ /* 0x008fc600078e0210 */
[----:B------:R-:W3:Y:S01]  /*0120*/  LDC.64 R6, c[0x0][0x210] ;  /* 0x00008400ff067b82 */ /* 0x000ee20000000a00 */
[C---:B-----5:R-:W-:Y:S02]  /*0130*/  IMAD.WIDE R14, R13.reuse, 0x4, R14 ;  /* 0x000000040d0e7825 */ /* 0x060fe400078e020e */
[----:B------:R-:W5:Y:S02]  /*0140*/  LDG.E.EL R17, desc[UR6][R16.64] ;  /* 0x0000000610117981 */ /* 0x000f64000c2e1900 */
[----:B-1----:R-:W-:-:S04]  /*0150*/  IMAD.WIDE R22, R13, 0x4, R22 ;  /* 0x000000040d167825 */ /* 0x002fc800078e0216 */
[----:B0---4-:R-:W-:Y:S02]  /*0160*/  IMAD.WIDE R26, R13, 0x4, R26 ;  /* 0x000000040d1a7825 */ /* 0x011fe400078e021a */
[----:B------:R-:W4:Y:S04]  /*0170*/  LDG.E.EL R22, desc[UR6][R22.64] ;  /* 0x0000000616167981 */ /* 0x000f28000c2e1900 */
[----:B------:R-:W4:Y:S01]  /*0180*/  LDG.E.EL R16, desc[UR6][R14.64] ;  /* 0x000000060e107981 */ /* 0x000f22000c2e1900 */
[----:B--2---:R-:W-:Y:S01]  /*0190*/  SHF.L.U32 R20, R3, 0x2, RZ ;  /* 0x0000000203147819 */ /* 0x004fe200000006ff */
[----:B------:R-:W-:Y:S02]  /*01a0*/  IMAD.WIDE R24, R13, 0x4, R24 ;  /* 0x000000040d187825 */ /* 0x000fe400078e0218 */
[----:B------:R0:W2:Y:S01]  /*01b0*/  LDG.E.EL R18, desc[UR6][R26.64] ;  /* 0x000000061a127981 */ /* 0x0000a2000c2e1900 */
[----:B------:R-:W-:-:S03]  /*01c0*/  LOP3.LUT R9, R20, 0x3fc, RZ, 0xc0, !PT ;  /* 0x000003fc14097812 */ /* 0x000fc600078ec0ff */
[----:B------:R1:W2:Y:S01]  /*01d0*/  LDG.E.EL R19, desc[UR6][R24.64] ;  /* 0x0000000618137981 */ /* 0x0002a2000c2e1900 */
[----:B------:R-:W-:-:S05]  /*01e0*/  LEA R0, R2, R9, 0xa ;  /* 0x0000000902007211 */ /* 0x000fca00078e50ff */
[----:B------:R-:W-:-:S05]  /*01f0*/  IMAD.WIDE R4, R0, 0x4, R4 ;  /* 0x0000000400047825 */ /* 0x000fca00078e0204 */
[----:B------:R-:W5:Y:S01]  /*0200*/  LDG.E.128 R8, desc[UR6][R4.64] ;  /* 0x0000000604087981 */ /* 0x000f62000c1e1d00 */
[----:B---3--:R-:W-:-:S05]  /*0210*/  IMAD.WIDE R6, R0, 0x4, R6 ;  /* 0x0000000400067825 */ /* 0x008fca00078e0206 */
[----:B------:R-:W2:Y:S01]  /*0220*/  LDG.E.128 R12, desc[UR6][R6.64] ;  /* 0x00000006060c7981 */ /* 0x000ea2000c1e1d00 */
[----:B0-----:R-:W-:Y:S01]  /*0230*/  HFMA2.MMA R26, -RZ, RZ, 1.625, 0 ;  /* 0x3e800000ff1a7435 */ /* 0x001fe200000001ff */
[----:B------:R-:W0:Y:S01]  /*0240*/  S2UR UR5, SR_CgaCtaId ;  /* 0x00000000000579c3 */ /* 0x000e220000008800 */
[----:B------:R-:W-:Y:S02]  /*0250*/  UMOV UR4, 0x400 ;  /* 0x0000040000047882 */ /* 0x000fe40000000000 */
[----:B0-----:R-:W-:Y:S01]  /*0260*/  UPRMT UR4, UR5, 0x654, UR4 ;  /* 0x0000065405047896 */ /* 0x001fe20008000004 */
[----:B------:R-:W-:-:S04]  /*0270*/  FADD R28, R28, 9.9999997473787516356e-06 ;  /* 0x3727c5ac1c1c7421 */ /* 0x000fc80000000000 */
[----:B------:R-:W0:Y:S02]  /*0280*/  MUFU.SQRT R29, R28 ;  /* 0x0000001c001d7308 */ /* 0x000e240000002000 */
[C---:B0-----:R-:W-:Y:S02]  /*0290*/  FSETP.GT.AND P0, PT, R29.reuse, 8.50705917302346158658e+37, PT ;  /* 0x7e8000001d00780b */ /* 0x041fe40003f04000 */
[----:B------:R-:W-:-:S11]  /*02a0*/  FSETP.GEU.AND P1, PT, R29, 1.175494350822287508e-38, PT ;  /* 0x008000001d00780b */ /* 0x000fd60003f2e000 */
[----:B------:R-:W-:-:S04]  /*02b0*/  @P0 FMUL R29, R29, 0.25 ;  /* 0x3e8000001d1d0820 */ /* 0x000fc80000400000 */
[----:B------:R-:W-:-:S06]  /*02c0*/  @!P1 FMUL R29, R29, 16777216 ;  /* 0x4b8000001d1d9820 */ /* 0x000fcc0000400000 */
[----:B------:R-:W0:Y:S01]  /*02d0*/  MUFU.RCP R29, R29 ;  /* 0x0000001d001d7308 */ /* 0x000e220000001000 */
[----:B-1----:R-:W-:Y:S01]  /*02e0*/  FSEL R24, R26, 1, P0 ;  /* 0x3f8000001a187808 */ /* 0x002fe20000000000 */
[--C-:B-----5:R-:W-:Y:S01]  /*02f0*/  FADD R8, R8, R17.reuse ;  /* 0x0000001108087221 */ /* 0x120fe20000000000 */
[----:B------:R-:W-:-:S03]  /*0300*/  FADD R9, R9, R17 ;  /* 0x0000001109097221 */ /* 0x000fc60000000000 */
[----:B------:R-:W-:Y:S01]  /*0310*/  @!P1 FMUL R24, R24, 16777216 ;  /* 0x4b80000018189820 */ /* 0x000fe20000400000 */
[----:B------:R-:W-:Y:S01]  /*0320*/  FADD R10, R10, R17 ;  /* 0x000000110a0a7221 */ /* 0x000fe20000000000 */
[C---:B----4-:R-:W-:Y:S01]  /*0330*/  FADD R28, -R16.reuse, R8 ;  /* 0x00000008101c7221 */ /* 0x050fe20000000100 */
[C---:B------:R-:W-:Y:S01]  /*0340*/  FADD R26, -R16.reuse, R9 ;  /* 0x00000009101a7221 */ /* 0x040fe20000000100 */
[----:B------:R-:W-:Y:S01]  /*0350*/  FADD R11, R11, R17 ;  /* 0x000000110b0b7221 */ /* 0x000fe20000000000 */
[----:B0-----:R-:W-:Y:S01]  /*0360*/  FMUL R23, R29, R24 ;  /* 0x000000181d177220 */ /* 0x001fe20000400000 */
[----:B------:R-:W-:-:S03]  /*0370*/  FADD R24, -R16, R10 ;  /* 0x0000000a10187221 */ /* 0x000fc60000000100 */
[-C--:B------:R-:W-:Y:S01]  /*0380*/  FMUL R28, R28, R23.reuse ;  /* 0x000000171c1c7220 */ /* 0x080fe20000400000 */
[-C--:B------:R-:W-:Y:S01]  /*0390*/  FMUL R25, R26, R23.reuse ;  /* 0x000000171a197220 */ /* 0x080fe20000400000 */
[----:B------:R-:W-:Y:S01]  /*03a0*/  FADD R16, -R16, R11 ;  /* 0x0000000b10107221 */ /* 0x000fe20000000100 */
[----:B------:R-:W-:Y:S01]  /*03b0*/  FMUL R17, R24, R23 ;  /* 0x0000001718117220 */ /* 0x000fe20000400000 */
[--C-:B--2---:R-:W-:Y:S01]  /*03c0*/  FADD R13, R13, R18.reuse ;  /* 0x000000120d0d7221 */ /* 0x104fe20000000000 */
[----:B------:R-:W-:Y:S01]  /*03d0*/  FADD R12, R12, R18 ;  /* 0x000000120c0c7221 */ /* 0x000fe20000000000 */
[C-C-:B------:R-:W-:Y:S01]  /*03e0*/  FFMA R27, R19.reuse, R28, R22.reuse ;  /* 0x0000001c131b7223 */ /* 0x140fe20000000016 */
[C-C-:B------:R-:W-:Y:S01]  /*03f0*/  FFMA R24, R19.reuse, R25, R22.reuse ;  /* 0x0000001913187223 */ /* 0x140fe20000000016 */
[----:B------:R-:W-:Y:S01]  /*0400*/  FMUL R23, R16, R23 ;  /* 0x0000001710177220 */ /* 0x000fe20000400000 */
[----:B------:R-:W-:Y:S01]  /*0410*/  FFMA R25, R19, R17, R22 ;  /* 0x0000001113197223 */ /* 0x000fe20000000016 */
[----:B------:R-:W-:Y:S01]  /*0420*/  FADD R14, R14, R18 ;  /* 0x000000120e0e7221 */ /* 0x000fe20000000000 */
[----:B------:R-:W-:Y:S01]  /*0430*/  FADD R16, R12, R27 ;  /* 0x0000001b0c107221 */ /* 0x000fe20000000000 */
[----:B------:R-:W-:Y:S01]  /*0440*/  FADD R17, R13, R24 ;  /* 0x000000180d117221 */ /* 0x000fe20000000000 */
[----:B------:R-:W-:Y:S01]  /*0450*/  FFMA R22, R19, R23, R22 ;  /* 0x0000001713167223 */ /* 0x000fe20000000016 */
[----:B------:R-:W-:Y:S01]  /*0460*/  FADD R15, R15, R18 ;  /* 0x000000120f0f7221 */ /* 0x000fe20000000000 */
[----:B------:R-:W-:Y:S01]  /*0470*/  FADD R18, R14, R25 ;  /* 0x000000190e127221 */ /* 0x000fe20000000000 */
[----:B------:R-:W-:-:S02]  /*0480*/  FADD R23, R16, R17 ;  /* 0x0000001110177221 */ /* 0x000fc40000000000 */
[----:B------:R-:W-:Y:S02]  /*0490*/  FADD R19, R15, R22 ;  /* 0x000000160f137221 */ /* 0x000fe40000000000 */
[----:B------:R-:W-:-:S04]  /*04a0*/  FADD R22, R18, R23 ;  /* 0x0000001712167221 */ /* 0x000fc80000000000 */
[----:B------:R-:W-:-:S05]  /*04b0*/  FADD R22, R19, R22 ;  /* 0x0000001613167221 */ /* 0x000fca0000000000 */
[----:B------:R-:W0:Y:S02]  /*04c0*/  SHFL.BFLY PT, R23, R22, 0x10, 0x1f ;  /* 0x0e001f0016177f89 */ /* 0x000e2400000e0000 */
[----:B0-----:R-:W-:-:S05]  /*04d0*/  FADD R23, R22, R23 ;  /* 0x0000001716177221 */ /* 0x001fca0000000000 */
[----:B------:R-:W0:Y:S02]  /*04e0*/  SHFL.BFLY PT, R24, R23, 0x8, 0x1f ;  /* 0x0d001f0017187f89 */ /* 0x000e2400000e0000 */
[----:B0-----:R-:W-:-:S05]  /*04f0*/  FADD R24, R23, R24 ;  /* 0x0000001817187221 */ /* 0x001fca0000000000 */
[----:B------:R-:W0:Y:S02]  /*0500*/  SHFL.BFLY PT, R25, R24, 0x4, 0x1f ;  /* 0x0c801f0018197f89 */ /* 0x000e2400000e0000 */
[----:B0-----:R-:W-:-:S05]  /*0510*/  FADD R25, R24, R25 ;  /* 0x0000001918197221 */ /* 0x001fca0000000000 */
[----:B------:R-:W0:Y:S01]  /*0520*/  SHFL.BFLY PT, R26, R25, 0x2, 0x1f ;  /* 0x0c401f00191a7f89 */ /* 0x000e2200000e0000 */
[----:B------:R-:W-:Y:S01]  /*0530*/  LOP3.LUT P0, RZ, R3, 0x1f, RZ, 0xc0, !PT ;  /* 0x0000001f03ff7812 */ /* 0x000fe2000780c0ff */
[----:B0-----:R-:W-:-:S05]  /*0540*/  FADD R26, R25, R26 ;  /* 0x0000001a191a7221 */ /* 0x001fca0000000000 */
[----:B------:R-:W0:Y:S01]  /*0550*/  SHFL.BFLY PT, R27, R26, 0x1, 0x1f ;  /* 0x0c201f001a1b7f89 */ /* 0x000e2200000e0000 */
[----:B------:R-:W-:-:S04]  /*0560*/  SHF.R.U32.HI R22, RZ, 0x3, R3 ;  /* 0x00000003ff167819 */ /* 0x000fc80000011603 */
[----:B------:R-:W-:Y:S02]  /*0570*/  LOP3.LUT R22, R22, 0x1c, RZ, 0xc0, !PT ;  /* 0x0000001c16167812 */ /* 0x000fe400078ec0ff */
[----:B------:R-:W-:Y:S01]  /*0580*/  ISETP.GE.AND P1, PT, R3, 0x8, PT ;  /* 0x000000080300780c */ /* 0x000fe20003f26270 */
[----:B0-----:R-:W-:-:S05]  /*0590*/  FADD R27, R26, R27 ;  /* 0x0000001b1a1b7221 */ /* 0x001fca0000000000 */
[----:B------:R-:W-:Y:S01]  /*05a0*/  @!P0 STS [R22+UR4], R27 ;  /* 0x0000001b16008988 */ /* 0x000fe20008000804 */
[----:B------:R-:W-:Y:S06]  /*05b0*/  BAR.SYNC.DEFER_BLOCKING 0x0 ;  /* 0x0000000000007b1d */ /* 0x000fec0000010000 */
[----:B------:R-:W0:Y:S04]  /*05c0*/  @!P1 LDS R21, [R20+UR4] ;  /* 0x0000000414159984 */ /* 0x000e280008000800 */
[----:B0-----:R-:W0:Y:S02]  /*05d0*/  SHFL.BFLY PT, R24, R21, 0x4, 0x1f ;  /* 0x0c801f0015187f89 */ /* 0x001e2400000e0000 */
[----:B0-----:R-:W-:Y:S01]  /*05e0*/  FADD R26, R21, R24 ;  /* 0x00000018151a7221 */ /* 0x001fe20000000000 */
[C---:B------:R-:W-:Y:S01]  /*05f0*/  LOP3.LUT P0, RZ, R3.reuse, 0x7, RZ, 0xc0, !PT ;  /* 0x0000000703ff7812 */ /* 0x040fe2000780c0ff */
[----:B------:R-:W0:Y:S03]  /*0600*/  LDC.64 R24, c[0x0][0x258] ;  /* 0x00009600ff187b82 */ /* 0x000e260000000a00 */
[----:B------:R-:W1:Y:S01]  /*0610*/  SHFL.BFLY PT, R23, R26, 0x2, 0x1f ;  /* 0x0c401f001a177f89 */ /* 0x000e6200000e0000 */
[----:B------:R-:W-:Y:S01]  /*0620*/  ISETP.LT.AND P0, PT, R3, 0x8, !P0 ;  /* 0x000000080300780c */ /* 0x000fe20004701270 */
[----:B-1----:R-:W-:-:S05]  /*0630*/  FADD R28, R26, R23 ;  /* 0x000000171a1c7221 */ /* 0x002fca0000000000 */
[----:B------:R-:W1:Y:S02]  /*0640*/  SHFL.BFLY PT, R23, R28, 0x1, 0x1f ;  /* 0x0c201f001c177f89 */ /* 0x000e6400000e0000 */
[----:B-1----:R-:W-:Y:S01]  /*0650*/  FADD R29, R28, R23 ;  /* 0x000000171c1d7221 */ /* 0x002fe20000000000 */
[----:B0-----:R-:W-:Y:S01]  /*0660*/  IMAD.WIDE R24, R0, 0x4, R24 ;  /* 0x0000000400187825 */ /* 0x001fe200078e0218 */
[----:B------:R-:W0:Y:S03]  /*0670*/  LDC.64 R22, c[0x0][0x220] ;  /* 0x00008800ff167b82 */ /* 0x000e260000000a00 */
[----:B------:R-:W-:Y:S05]  /*0680*/  @P0 STS [R20+UR4], R29 ;  /* 0x0000001d14000988 */ /* 0x000fea0008000804 */
[----:B------:R-:W-:Y:S06]  /*0690*/  BAR.SYNC.DEFER_BLOCKING 0x0 ;  /* 0x0000000000007b1d */ /* 0x000fec0000010000 */
[----:B------:R-:W1:Y:S04]  /*06a0*/  LDS R27, [UR4] ;  /* 0x00000004ff1b7984 */ /* 0x000e680008000800 */
[----:B------:R2:W-:Y:S04]  /*06b0*/  STG.E.128 desc[UR6][R6.64], R12 ;  /* 0x0000000c06007986 */ /* 0x0005e8000c101d06 */
[----:B------:R2:W-:Y:S04]  /*06c0*/  STG.E.128 desc[UR6][R4.64], R8 ;  /* 0x0000000804007986 */ /* 0x0005e8000c101d06 */
[----:B------:R2:W-:Y:S01]  /*06d0*/  STG.E.128 desc[UR6][R24.64], R16 ;  /* 0x0000001018007986 */ /* 0x0005e2000c101d06 */
[----:B------:R-:W-:Y:S01]  /*06e0*/  BAR.SYNC.DEFER_BLOCKING 0x0 ;  /* 0x0000000000007b1d */ /* 0x000fe20000010000 */
[----:B------:R-:W-:Y:S01]  /*06f0*/  LOP3.LUT P0, RZ, R3, 0xff, RZ, 0xc0, !PT ;  /* 0x000000ff03ff7812 */ /* 0x000fe2000780c0ff */
[----:B0-----:R-:W-:-:S04]  /*0700*/  IMAD.WIDE R22, R2, 0x4, R22 ;  /* 0x0000000402167825 */ /* 0x001fc800078e0216 */
[----:B-1----:R-:W-:-:S08]  /*0710*/  FADD R27, RZ, R27 ;  /* 0x0000001bff1b7221 */ /* 0x002fd00000000000 */
[----:B--2---:R-:W-:Y:S05]  /*0720*/  @P0 EXIT ;  /* 0x000000000000094d */ /* 0x004fea0003800000 */
[----:B------:R-:W-:-:S05]  /*0730*/  FMUL R27, R27, 0.0009765625 ;  /* 0x3a8000001b1b7820 */ /* 0x000fca0000400000 */
[----:B------:R-:W-:Y:S01]  /*0740*/  STG.E desc[UR6][R22.64], R27 ;  /* 0x0000001b16007986 */ /* 0x000fe2000c101906 */
[----:B------:R-:W-:Y:S05]  /*0750*/  EXIT ;  /* 0x000000000000794d */ /* 0x000fea0003800000 */
.L_x_0:
[----:B------:R-:W-:-:S00]  /*0760*/  BRA `(.L_x_0) ;  /* 0xfffffffc00fc7947 */ /* 0x000fc0000383ffff */
[----:B------:R-:W-:-:S00]  /*0770*/  NOP ;  /* 0x0000000000007918 */ /* 0x000fc00000000000 */
        /* <DEDUP_REMOVED lines=8> */
.L_x_1:


//--------------------- .nv.global.init           --------------------------
	.section	.nv.global.init,"aw",@progbits
.nv.global.init:
	.type		_$_str,@object
	.size		_$_str,(_$_str_$_2 - _$_str)
_$_str:
        /*0000*/ 	.byte	0x5f, 0x5f, 0x43, 0x55, 0x44, 0x41, 0x5f, 0x46, 0x54, 0x5a, 0x00
	.type		_$_str_$_2,@object
	.size		_$_str_$_2,(.L_1 - _$_str_$_2)
_$_str_$_2:
        /*000b*/ 	.byte	0x5f, 0x5f, 0x43, 0x55, 0x44, 0x41, 0x5f, 0x50, 0x52, 0x45, 0x43, 0x5f, 0x53, 0x51, 0x52, 0x54
        /*001b*/ 	.byte	0x00
.L_1:


//--------------------- .nv.shared.triton_per_fused__native_batch_norm_legit_no_training_add_convolution_mean_32 --------------------------
	.section	.nv.shared.triton_per_fused__native_batch_norm_legit_no_training_add_convolution_mean_32,"aw",@nobits
	.sectionflags	@""
	.align	16
	.zero		1024


//--------------------- .nv.constant0.triton_per_fused__native_batch_norm_legit_no_training_add_convolution_mean_32 --------------------------
	.section	.nv.constant0.triton_per_fused__native_batch_norm_legit_no_training_add_convolution_mean_32,"a",@progbits
	.sectionflags	@""
	.align	4
.nv.constant0.triton_per_fused__native_batch_norm_legit_no_training_add_convolution_mean_32:
	.zero		616
